	.headerflags	@"EF_CUDA_TEXMODE_UNIFIED EF_CUDA_64BIT_ADDRESS EF_CUDA_ACCELERATORS EF_CUDA_SM90 EF_CUDA_VIRTUAL_SM(EF_CUDA_SM90)"
	.elftype	@"ET_EXEC"


//--------------------- .nv.info                  --------------------------
	.section	.nv.info,"",@"SHT_CUDA_INFO"
	.align	4


	//----- nvinfo : EIATTR_REGCOUNT
	.align		4
        /*0000*/ 	.byte	0x04, 0x2f
        /*0002*/ 	.short	(.L_3 - .L_2)
	.align		4
.L_2:
        /*0004*/ 	.word	index@(triton_poi_fused__native_batch_norm_legit_no_training_relu_3)
        /*0008*/ 	.word	0x00000026


	//----- nvinfo : EIATTR_MIN_STACK_SIZE
	.align		4
.L_3:
        /*000c*/ 	.byte	0x04, 0x12
        /*000e*/ 	.short	(.L_5 - .L_4)
	.align		4
.L_4:
        /*0010*/ 	.word	index@(triton_poi_fused__native_batch_norm_legit_no_training_relu_3)
        /*0014*/ 	.word	0x00000000


	//----- nvinfo : EIATTR_FRAME_SIZE
	.align		4
.L_5:
        /*0018*/ 	.byte	0x04, 0x11
        /*001a*/ 	.short	(.L_7 - .L_6)
	.align		4
.L_6:
        /*001c*/ 	.word	index@(triton_poi_fused__native_batch_norm_legit_no_training_relu_3)
        /*0020*/ 	.word	0x00000000


	//----- nvinfo : EIATTR_MIN_STACK_SIZE
	.align		4
.L_7:
        /*0024*/ 	.byte	0x04, 0x12
        /*0026*/ 	.short	(.L_9 - .L_8)
	.align		4
.L_8:
        /*0028*/ 	.word	index@(triton_poi_fused__native_batch_norm_legit_no_training_relu_3)
        /*002c*/ 	.word	0x00000000
.L_9:


//--------------------- .nv.info.triton_poi_fused__native_batch_norm_legit_no_training_relu_3 --------------------------
	.section	.nv.info.triton_poi_fused__native_batch_norm_legit_no_training_relu_3,"",@"SHT_CUDA_INFO"
	.sectionflags	@""
	.align	4


	//----- nvinfo : EIATTR_CUDA_API_VERSION
	.align		4
        /*0000*/ 	.byte	0x04, 0x37
        /*0002*/ 	.short	(.L_11 - .L_10)
.L_10:
        /*0004*/ 	.word	0x0000007c


	//----- nvinfo : EIATTR_KPARAM_INFO
	.align		4
.L_11:
        /*0008*/ 	.byte	0x04, 0x17
        /*000a*/ 	.short	(.L_13 - .L_12)
.L_12:
        /*000c*/ 	.word	0x00000000
        /*0010*/ 	.short	0x0006
        /*0012*/ 	.short	0x0030
        /*0014*/ 	.byte	0x00, 0xf0, 0x11, 0x00


	//----- nvinfo : EIATTR_KPARAM_INFO
	.align		4
.L_13:
        /*0018*/ 	.byte	0x04, 0x17
        /*001a*/ 	.short	(.L_15 - .L_14)
.L_14:
        /*001c*/ 	.word	0x00000000
        /*0020*/ 	.short	0x0005
        /*0022*/ 	.short	0x0028
        /*0024*/ 	.byte	0x00, 0xf4, 0x21, 0x00


	//----- nvinfo : EIATTR_KPARAM_INFO
	.align		4
.L_15:
        /*0028*/ 	.byte	0x04, 0x17
        /*002a*/ 	.short	(.L_17 - .L_16)
.L_16:
        /*002c*/ 	.word	0x00000000
        /*0030*/ 	.short	0x0004
        /*0032*/ 	.short	0x0020
        /*0034*/ 	.byte	0x00, 0xf4, 0x21, 0x00


	//----- nvinfo : EIATTR_KPARAM_INFO
	.align		4
.L_17:
        /*0038*/ 	.byte	0x04, 0x17
        /*003a*/ 	.short	(.L_19 - .L_18)
.L_18:
        /*003c*/ 	.word	0x00000000
        /*0040*/ 	.short	0x0003
        /*0042*/ 	.short	0x0018
        /*0044*/ 	.byte	0x00, 0xf4, 0x21, 0x00


	//----- nvinfo : EIATTR_KPARAM_INFO
	.align		4
.L_19:
        /*0048*/ 	.byte	0x04, 0x17
        /*004a*/ 	.short	(.L_21 - .L_20)
.L_20:
        /*004c*/ 	.word	0x00000000
        /*0050*/ 	.short	0x0002
        /*0052*/ 	.short	0x0010
        /*0054*/ 	.byte	0x00, 0xf4, 0x21, 0x00


	//----- nvinfo : EIATTR_KPARAM_INFO
	.align		4
.L_21:
        /*0058*/ 	.byte	0x04, 0x17
        /*005a*/ 	.short	(.L_23 - .L_22)
.L_22:
        /*005c*/ 	.word	0x00000000
        /*0060*/ 	.short	0x0001
        /*0062*/ 	.short	0x0008
        /*0064*/ 	.byte	0x00, 0xf4, 0x21, 0x00


	//----- nvinfo : EIATTR_KPARAM_INFO
	.align		4
.L_23:
        /*0068*/ 	.byte	0x04, 0x17
        /*006a*/ 	.short	(.L_25 - .L_24)
.L_24:
        /*006c*/ 	.word	0x00000000
        /*0070*/ 	.short	0x0000
        /*0072*/ 	.short	0x0000
        /*0074*/ 	.byte	0x00, 0xf4, 0x21, 0x00


	//----- nvinfo : EIATTR_SPARSE_MMA_MASK
	.align		4
.L_25:
        /*0078*/ 	.byte	0x03, 0x50
        /*007a*/ 	.short	0x0000


	//----- nvinfo : EIATTR_MAXREG_COUNT
	.align		4
        /*007c*/ 	.byte	0x03, 0x1b
        /*007e*/ 	.short	0x00ff


	//----- nvinfo : EIATTR_EXIT_INSTR_OFFSETS
	.align		4
        /*0080*/ 	.byte	0x04, 0x1c
        /*0082*/ 	.short	(.L_27 - .L_26)


	//   ....[0]....
.L_26:
        /*0084*/ 	.word	0x00000a50


	//----- nvinfo : EIATTR_REQNTID
	.align		4
.L_27:
        /*0088*/ 	.byte	0x04, 0x10
        /*008a*/ 	.short	(.L_29 - .L_28)
.L_28:
        /*008c*/ 	.word	0x00000080
        /*0090*/ 	.word	0x00000001
        /*0094*/ 	.word	0x00000001


	//----- nvinfo : EIATTR_CBANK_PARAM_SIZE
	.align		4
.L_29:
        /*0098*/ 	.byte	0x03, 0x19
        /*009a*/ 	.short	0x0034


	//----- nvinfo : EIATTR_PARAM_CBANK
	.align		4
        /*009c*/ 	.byte	0x04, 0x0a
        /*009e*/ 	.short	(.L_31 - .L_30)
	.align		4
.L_30:
        /*00a0*/ 	.word	index@(.nv.constant0.triton_poi_fused__native_batch_norm_legit_no_training_relu_3)
        /*00a4*/ 	.short	0x0210
        /*00a6*/ 	.short	0x0034


	//----- nvinfo : EIATTR_SW_WAR
	.align		4
.L_31:
        /*00a8*/ 	.byte	0x04, 0x36
        /*00aa*/ 	.short	(.L_33 - .L_32)
.L_32:
        /*00ac*/ 	.word	0x00000008
.L_33:


//--------------------- .nv.callgraph             --------------------------
	.section	.nv.callgraph,"",@"SHT_CUDA_CALLGRAPH"
	.align	4
	.sectionentsize	8
	.align		4
        /*0000*/ 	.word	0x00000000
	.align		4
        /*0004*/ 	.word	0xffffffff
	.align		4
        /*0008*/ 	.word	0x00000000
	.align		4
        /*000c*/ 	.word	0xfffffffe
	.align		4
        /*0010*/ 	.word	0x00000000
	.align		4
        /*0014*/ 	.word	0xfffffffd
	.align		4
        /*0018*/ 	.word	0x00000000
	.align		4
        /*001c*/ 	.word	0xfffffffc


//--------------------- .nv.constant4             --------------------------
	.section	.nv.constant4,"a",@progbits
	.align	8
	.align		8
.nv.constant4:
        /*0000*/ 	.dword	_$_str
	.align		8
        /*0008*/ 	.dword	_$_str_$_2


//--------------------- .text.triton_poi_fused__native_batch_norm_legit_no_training_relu_3 --------------------------
	.section	.text.triton_poi_fused__native_batch_norm_legit_no_training_relu_3,"ax",@progbits
	.align	128
        .global         triton_poi_fused__native_batch_norm_legit_no_training_relu_3
        .type           triton_poi_fused__native_batch_norm_legit_no_training_relu_3,@function
        .size           triton_poi_fused__native_batch_norm_legit_no_training_relu_3,(.L_x_1 - triton_poi_fused__native_batch_norm_legit_no_training_relu_3)
        .other          triton_poi_fused__native_batch_norm_legit_no_training_relu_3,@"STO_CUDA_ENTRY STV_DEFAULT"
triton_poi_fused__native_batch_norm_legit_no_training_relu_3:
.text.triton_poi_fused__native_batch_norm_legit_no_training_relu_3:
[----:B------:R-:W-:Y:S01]  /*0000*/  LDC R1, c[0x0][0x28] ;  /* 0x00000a00ff017b82 */ /* 0x000fe20000000800 */
[----:B------:R-:W1:Y:S07]  /*0010*/  S2R R0, SR_TID.X ;  /* 0x0000000000007919 */ /* 0x000e6e0000002100 */
[----:B------:R-:W2:Y:S01]  /*0020*/  LDC.64 R16, c[0x0][0x220] ;  /* 0x00008800ff107b82 */ /* 0x000ea20000000a00 */
[----:B------:R-:W-:Y:S01]  /*0030*/  ULDC.64 UR4, c[0x0][0x208] ;  /* 0x0000820000047ab9 */ /* 0x000fe20000000a00 */
[----:B------:R-:W3:Y:S06]  /*0040*/  S2R R3, SR_CTAID.X ;  /* 0x0000000000037919 */ /* 0x000eec0000002500 */
[----:B------:R-:W4:Y:S08]  /*0050*/  LDC.64 R20, c[0x0][0x218] ;  /* 0x00008600ff147b82 */ /* 0x000f300000000a00 */
[----:B------:R-:W5:Y:S08]  /*0060*/  LDC.64 R22, c[0x0][0x210] ;  /* 0x00008400ff167b82 */ /* 0x000f700000000a00 */
[----:B------:R-:W5:Y:S01]  /*0070*/  LDC.64 R32, c[0x0][0x230] ;  /* 0x00008c00ff207b82 */ /* 0x000f620000000a00 */
[----:B-1----:R-:W-:-:S04]  /*0080*/  SHF.L.U32 R0, R0, 0x2, RZ ;  /* 0x0000000200007819 */ /* 0x002fc800000006ff */
[----:B------:R-:W-:-:S04]  /*0090*/  LOP3.LUT R0, R0, 0x1fc, RZ, 0xc0, !PT ;  /* 0x000001fc00007812 */ /* 0x000fc800078ec0ff */
[----:B---3--:R-:W-:-:S05]  /*00a0*/  LEA R2, R3, R0, 0xa ;  /* 0x0000000003027211 */ /* 0x008fca00078e50ff */
[----:B------:R-:W-:-:S05]  /*00b0*/  IMAD.HI R0, R2, 0x2aaaaaab, RZ ;  /* 0x2aaaaaab02007827 */ /* 0x000fca00078e02ff */
[----:B------:R-:W-:-:S04]  /*00c0*/  SHF.R.U32.HI R3, RZ, 0x1f, R0 ;  /* 0x0000001fff037819 */ /* 0x000fc80000011600 */
[----:B------:R-:W-:-:S05]  /*00d0*/  LEA.HI R3, R0, R3, RZ, 0x1b ;  /* 0x0000000300037211 */ /* 0x000fca00078fd8ff */
[----:B------:R-:W-:-:S04]  /*00e0*/  IMAD R19, R3, -0xc0, R2 ;  /* 0xffffff4003137824 */ /* 0x000fc800078e0202 */
[----:B--2---:R-:W-:-:S06]  /*00f0*/  IMAD.WIDE R12, R19, 0x4, R16 ;  /* 0x00000004130c7825 */ /* 0x004fcc00078e0210 */
[----:B------:R-:W2:Y:S01]  /*0100*/  LDG.E.EL.128 R12, desc[UR4][R12.64] ;  /* 0x000000040c0c7981 */ /* 0x000ea2000c2e1d00 */
[----:B------:R-:W-:Y:S01]  /*0110*/  IADD3 R3, R2, 0x200, RZ ;  /* 0x0000020002037810 */ /* 0x000fe20007ffe0ff */
[----:B----4-:R-:W-:-:S04]  /*0120*/  IMAD.WIDE R8, R19, 0x4, R20 ;  /* 0x0000000413087825 */ /* 0x010fc800078e0214 */
[----:B------:R-:W-:Y:S02]  /*0130*/  IMAD.HI R0, R3, 0x2aaaaaab, RZ ;  /* 0x2aaaaaab03007827 */ /* 0x000fe400078e02ff */
[----:B------:R-:W3:Y:S02]  /*0140*/  LDG.E.EL.128 R8, desc[UR4][R8.64] ;  /* 0x0000000408087981 */ /* 0x000ee4000c2e1d00 */
[----:B-----5:R-:W-:Y:S01]  /*0150*/  IMAD.WIDE R22, R2, 0x4, R22 ;  /* 0x0000000402167825 */ /* 0x020fe200078e0216 */
[----:B------:R-:W-:-:S04]  /*0160*/  SHF.R.U32.HI R25, RZ, 0x1f, R0 ;  /* 0x0000001fff197819 */ /* 0x000fc80000011600 */
[----:B------:R-:W3:Y:S01]  /*0170*/  LDG.E.128 R4, desc[UR4][R22.64] ;  /* 0x0000000416047981 */ /* 0x000ee2000c1e1d00 */
[----:B------:R-:W-:-:S03]  /*0180*/  LEA.HI R0, R0, R25, RZ, 0x1b ;  /* 0x0000001900007211 */ /* 0x000fc600078fd8ff */
[----:B------:R1:W4:Y:S02]  /*0190*/  LDG.E.128 R28, desc[UR4][R22.64+0x800] ;  /* 0x00080004161c7981 */ /* 0x000324000c1e1d00 */
[----:B------:R-:W-:-:S04]  /*01a0*/  IMAD R3, R0, -0xc0, R3 ;  /* 0xffffff4000037824 */ /* 0x000fc800078e0203 */
[----:B------:R-:W-:Y:S01]  /*01b0*/  IMAD.WIDE R24, R3, 0x4, R20 ;  /* 0x0000000403187825 */ /* 0x000fe200078e0214 */
[----:B-1----:R-:W1:Y:S05]  /*01c0*/  LDC.64 R22, c[0x0][0x228] ;  /* 0x00008a00ff167b82 */ /* 0x002e6a0000000a00 */
[----:B------:R-:W4:Y:S01]  /*01d0*/  LDG.E.EL.128 R24, desc[UR4][R24.64] ;  /* 0x0000000418187981 */ /* 0x000f22000c2e1d00 */
[----:B------:R-:W-:Y:S01]  /*01e0*/  HFMA2.MMA R0, -RZ, RZ, 1.625, 0 ;  /* 0x3e800000ff007435 */ /* 0x000fe200000001ff */
[----:B-1----:R-:W-:-:S04]  /*01f0*/  IMAD.WIDE R34, R19, 0x4, R22 ;  /* 0x0000000413227825 */ /* 0x002fc800078e0216 */
[----:B--2---:R-:W-:Y:S01]  /*0200*/  FADD R18, R12, 9.9999997473787516356e-06 ;  /* 0x3727c5ac0c127421 */ /* 0x004fe20000000000 */
[----:B------:R-:W-:-:S05]  /*0210*/  FADD R20, R13, 9.9999997473787516356e-06 ;  /* 0x3727c5ac0d147421 */ /* 0x000fca0000000000 */
[----:B------:R-:W1:Y:S01]  /*0220*/  MUFU.SQRT R18, R18 ;  /* 0x0000001200127308 */ /* 0x000e620000002000 */
[----:B------:R-:W-:-:S07]  /*0230*/  FADD R14, R14, 9.9999997473787516356e-06 ;  /* 0x3727c5ac0e0e7421 */ /* 0x000fce0000000000 */
[----:B------:R-:W2:Y:S01]  /*0240*/  MUFU.SQRT R20, R20 ;  /* 0x0000001400147308 */ /* 0x000ea20000002000 */
[----:B------:R-:W-:-:S07]  /*0250*/  FADD R15, R15, 9.9999997473787516356e-06 ;  /* 0x3727c5ac0f0f7421 */ /* 0x000fce0000000000 */
[----:B------:R-:W5:Y:S01]  /*0260*/  MUFU.SQRT R12, R14 ;  /* 0x0000000e000c7308 */ /* 0x000f620000002000 */
[----:B-1----:R-:W-:-:S07]  /*0270*/  FSETP.GT.AND P6, PT, R18, 8.50705917302346158658e+37, PT ;  /* 0x7e8000001200780b */ /* 0x002fce0003fc4000 */
[----:B------:R-:W1:Y:S01]  /*0280*/  MUFU.SQRT R13, R15 ;  /* 0x0000000f000d7308 */ /* 0x000e620000002000 */
[----:B--2---:R-:W-:Y:S02]  /*0290*/  FSETP.GT.AND P5, PT, R20, 8.50705917302346158658e+37, PT ;  /* 0x7e8000001400780b */ /* 0x004fe40003fa4000 */
[----:B------:R-:W-:Y:S02]  /*02a0*/  FSETP.GEU.AND P4, PT, R18, 1.175494350822287508e-38, PT ;  /* 0x008000001200780b */ /* 0x000fe40003f8e000 */
[----:B------:R-:W-:Y:S02]  /*02b0*/  FSETP.GEU.AND P3, PT, R20, 1.175494350822287508e-38, PT ;  /* 0x008000001400780b */ /* 0x000fe40003f6e000 */
[----:B-----5:R-:W-:Y:S01]  /*02c0*/  FSETP.GT.AND P2, PT, R12, 8.50705917302346158658e+37, PT ;  /* 0x7e8000000c00780b */ /* 0x020fe20003f44000 */
[----:B------:R-:W-:Y:S01]  /*02d0*/  @P6 FMUL R18, R18, 0.25 ;  /* 0x3e80000012126820 */ /* 0x000fe20000400000 */
[----:B---3--:R-:W-:Y:S01]  /*02e0*/  FADD R4, R4, -R8 ;  /* 0x8000000804047221 */ /* 0x008fe20000000000 */
[----:B------:R-:W-:-:S02]  /*02f0*/  FSETP.GEU.AND P0, PT, R12, 1.175494350822287508e-38, PT ;  /* 0x008000000c00780b */ /* 0x000fc40003f0e000 */
[----:B------:R-:W-:Y:S02]  /*0300*/  FSEL R8, R0, 1, P6 ;  /* 0x3f80000000087808 */ /* 0x000fe40003000000 */
[----:B------:R-:W-:Y:S01]  /*0310*/  @P5 FMUL R20, R20, 0.25 ;  /* 0x3e80000014145820 */ /* 0x000fe20000400000 */
[C---:B-1----:R-:W-:Y:S01]  /*0320*/  FSETP.GT.AND P1, PT, R13.reuse, 8.50705917302346158658e+37, PT ;  /* 0x7e8000000d00780b */ /* 0x042fe20003f24000 */
[----:B------:R-:W-:Y:S01]  /*0330*/  @!P4 FMUL R18, R18, 16777216 ;  /* 0x4b8000001212c820 */ /* 0x000fe20000400000 */
[----:B------:R-:W-:Y:S01]  /*0340*/  FSETP.GEU.AND P6, PT, R13, 1.175494350822287508e-38, PT ;  /* 0x008000000d00780b */ /* 0x000fe20003fce000 */
[----:B------:R-:W-:Y:S01]  /*0350*/  @!P3 FMUL R20, R20, 16777216 ;  /* 0x4b8000001414b820 */ /* 0x000fe20000400000 */
[----:B------:R-:W-:Y:S02]  /*0360*/  FADD R5, R5, -R9 ;  /* 0x8000000905057221 */ /* 0x000fe40000000000 */
[----:B------:R-:W1:Y:S01]  /*0370*/  MUFU.RCP R9, R18 ;  /* 0x0000001200097308 */ /* 0x000e620000001000 */
[----:B------:R-:W-:Y:S01]  /*0380*/  @P2 FMUL R12, R12, 0.25 ;  /* 0x3e8000000c0c2820 */ /* 0x000fe20000400000 */
[----:B------:R-:W-:-:S06]  /*0390*/  FADD R7, R7, -R11 ;  /* 0x8000000b07077221 */ /* 0x000fcc0000000000 */
[----:B------:R-:W2:Y:S01]  /*03a0*/  MUFU.RCP R20, R20 ;  /* 0x0000001400147308 */ /* 0x000ea20000001000 */
[----:B------:R-:W-:Y:S01]  /*03b0*/  @P1 FMUL R13, R13, 0.25 ;  /* 0x3e8000000d0d1820 */ /* 0x000fe20000400000 */
[----:B------:R-:W-:Y:S01]  /*03c0*/  @!P0 FMUL R12, R12, 16777216 ;  /* 0x4b8000000c0c8820 */ /* 0x000fe20000400000 */
[----:B------:R-:W-:Y:S01]  /*03d0*/  FSEL R11, R0, 1, P5 ;  /* 0x3f800000000b7808 */ /* 0x000fe20002800000 */
[----:B----4-:R-:W-:Y:S01]  /*03e0*/  FADD R29, R29, -R25 ;  /* 0x800000191d1d7221 */ /* 0x010fe20000000000 */
[----:B------:R-:W-:Y:S01]  /*03f0*/  @!P6 FMUL R13, R13, 16777216 ;  /* 0x4b8000000d0de820 */ /* 0x000fe20000400000 */
[----:B------:R-:W-:Y:S01]  /*0400*/  FADD R24, R28, -R24 ;  /* 0x800000181c187221 */ /* 0x000fe20000000000 */
[----:B------:R-:W-:Y:S01]  /*0410*/  @!P4 FMUL R8, R8, 16777216 ;  /* 0x4b8000000808c820 */ /* 0x000fe20000400000 */
[----:B------:R-:W3:Y:S01]  /*0420*/  MUFU.RCP R25, R12 ;  /* 0x0000000c00197308 */ /* 0x000ee20000001000 */
[----:B------:R-:W-:Y:S02]  /*0430*/  @!P3 FMUL R11, R11, 16777216 ;  /* 0x4b8000000b0bb820 */ /* 0x000fe40000400000 */
[----:B-1----:R-:W-:Y:S01]  /*0440*/  FMUL R9, R9, R8 ;  /* 0x0000000809097220 */ /* 0x002fe20000400000 */
[----:B------:R-:W-:-:S04]  /*0450*/  FSEL R8, R0, 1, P2 ;  /* 0x3f80000000087808 */ /* 0x000fc80001000000 */
[----:B------:R-:W1:Y:S01]  /*0460*/  MUFU.RCP R28, R13 ;  /* 0x0000000d001c7308 */ /* 0x000e620000001000 */
[----:B--2---:R-:W-:Y:S01]  /*0470*/  FMUL R18, R20, R11 ;  /* 0x0000000b14127220 */ /* 0x004fe20000400000 */
[----:B------:R-:W-:Y:S01]  /*0480*/  FSEL R11, R0, 1, P1 ;  /* 0x3f800000000b7808 */ /* 0x000fe20000800000 */
[----:B------:R-:W-:Y:S01]  /*0490*/  @!P0 FMUL R8, R8, 16777216 ;  /* 0x4b80000008088820 */ /* 0x000fe20000400000 */
[----:B------:R-:W-:-:S03]  /*04a0*/  FMUL R21, R9, R4 ;  /* 0x0000000409157220 */ /* 0x000fc60000400000 */
[----:B------:R-:W-:Y:S01]  /*04b0*/  @!P6 FMUL R11, R11, 16777216 ;  /* 0x4b8000000b0be820 */ /* 0x000fe20000400000 */
[----:B---3--:R-:W-:Y:S01]  /*04c0*/  FMUL R25, R25, R8 ;  /* 0x0000000819197220 */ /* 0x008fe20000400000 */
[----:B------:R-:W-:Y:S01]  /*04d0*/  FADD R6, R6, -R10 ;  /* 0x8000000a06067221 */ /* 0x000fe20000000000 */
[----:B0-----:R-:W-:-:S04]  /*04e0*/  IMAD.WIDE R8, R19, 0x4, R32 ;  /* 0x0000000413087825 */ /* 0x001fc800078e0220 */
[----:B------:R-:W-:Y:S01]  /*04f0*/  FMUL R18, R18, R5 ;  /* 0x0000000512127220 */ /* 0x000fe20000400000 */
[----:B-1----:R-:W-:Y:S01]  /*0500*/  FMUL R28, R28, R11 ;  /* 0x0000000b1c1c7220 */ /* 0x002fe20000400000 */
[----:B------:R-:W-:Y:S01]  /*0510*/  FMUL R25, R25, R6 ;  /* 0x0000000619197220 */ /* 0x000fe20000400000 */
[----:B------:R-:W2:Y:S02]  /*0520*/  LDG.E.EL.128 R8, desc[UR4][R8.64] ;  /* 0x0000000408087981 */ /* 0x000ea4000c2e1d00 */
[----:B------:R-:W-:Y:S02]  /*0530*/  FMUL R28, R28, R7 ;  /* 0x000000071c1c7220 */ /* 0x000fe40000400000 */
[----:B------:R-:W2:Y:S01]  /*0540*/  LDG.E.EL.128 R4, desc[UR4][R34.64] ;  /* 0x0000000422047981 */ /* 0x000ea2000c2e1d00 */
[----:B------:R-:W-:-:S06]  /*0550*/  IMAD.WIDE R12, R3, 0x4, R16 ;  /* 0x00000004030c7825 */ /* 0x000fcc00078e0210 */
[----:B------:R-:W3:Y:S01]  /*0560*/  LDG.E.EL.128 R12, desc[UR4][R12.64] ;  /* 0x000000040c0c7981 */ /* 0x000ee2000c2e1d00 */
[----:B------:R-:W-:-:S04]  /*0570*/  IMAD.WIDE R16, R3, 0x4, R22 ;  /* 0x0000000403107825 */ /* 0x000fc800078e0216 */
[----:B------:R-:W-:-:S04]  /*0580*/  IMAD.WIDE R22, R3, 0x4, R32 ;  /* 0x0000000403167825 */ /* 0x000fc800078e0220 */
[----:B--2---:R-:W-:Y:S01]  /*0590*/  FFMA R4, R4, R21, R8 ;  /* 0x0000001504047223 */ /* 0x004fe20000000008 */
[----:B------:R-:W-:Y:S01]  /*05a0*/  FFMA R5, R5, R18, R9 ;  /* 0x0000001205057223 */ /* 0x000fe20000000009 */
[----:B------:R-:W2:Y:S04]  /*05b0*/  LDG.E.EL.128 R20, desc[UR4][R22.64] ;  /* 0x0000000416147981 */ /* 0x000ea8000c2e1d00 */
[----:B------:R-:W2:Y:S01]  /*05c0*/  LDG.E.EL.128 R16, desc[UR4][R16.64] ;  /* 0x0000000410107981 */ /* 0x000ea2000c2e1d00 */
[----:B---3--:R-:W-:-:S06]  /*05d0*/  FADD R3, R12, 9.9999997473787516356e-06 ;  /* 0x3727c5ac0c037421 */ /* 0x008fcc0000000000 */
[----:B------:R-:W0:Y:S01]  /*05e0*/  MUFU.SQRT R3, R3 ;  /* 0x0000000300037308 */ /* 0x000e220000002000 */
[----:B------:R-:W-:Y:S01]  /*05f0*/  FADD R13, R13, 9.9999997473787516356e-06 ;  /* 0x3727c5ac0d0d7421 */ /* 0x000fe20000000000 */
[----:B------:R-:W-:Y:S01]  /*0600*/  FADD R14, R14, 9.9999997473787516356e-06 ;  /* 0x3727c5ac0e0e7421 */ /* 0x000fe20000000000 */
[----:B------:R-:W-:Y:S01]  /*0610*/  FADD R15, R15, 9.9999997473787516356e-06 ;  /* 0x3727c5ac0f0f7421 */ /* 0x000fe20000000000 */
[----:B------:R-:W-:Y:S01]  /*0620*/  FFMA R6, R6, R25, R10 ;  /* 0x0000001906067223 */ /* 0x000fe2000000000a */
[----:B------:R-:W-:-:S03]  /*0630*/  FFMA R7, R7, R28, R11 ;  /* 0x0000001c07077223 */ /* 0x000fc6000000000b */
[----:B------:R-:W1:Y:S08]  /*0640*/  MUFU.SQRT R11, R13 ;  /* 0x0000000d000b7308 */ /* 0x000e700000002000 */
[----:B------:R-:W3:Y:S01]  /*0650*/  MUFU.SQRT R12, R14 ;  /* 0x0000000e000c7308 */ /* 0x000ee20000002000 */
[----:B0-----:R-:W-:-:S07]  /*0660*/  FSETP.GT.AND P6, PT, R3, 8.50705917302346158658e+37, PT ;  /* 0x7e8000000300780b */ /* 0x001fce0003fc4000 */
[----:B------:R-:W0:Y:S01]  /*0670*/  MUFU.SQRT R10, R15 ;  /* 0x0000000f000a7308 */ /* 0x000e220000002000 */
[----:B------:R-:W-:Y:S02]  /*0680*/  FSETP.GEU.AND P5, PT, R3, 1.175494350822287508e-38, PT ;  /* 0x008000000300780b */ /* 0x000fe40003fae000 */
[----:B-1----:R-:W-:Y:S02]  /*0690*/  FSETP.GT.AND P4, PT, R11, 8.50705917302346158658e+37, PT ;  /* 0x7e8000000b00780b */ /* 0x002fe40003f84000 */
[----:B---3--:R-:W-:Y:S01]  /*06a0*/  FSETP.GT.AND P2, PT, R12, 8.50705917302346158658e+37, PT ;  /* 0x7e8000000c00780b */ /* 0x008fe20003f44000 */
[----:B------:R-:W-:Y:S01]  /*06b0*/  @P6 FMUL R3, R3, 0.25 ;  /* 0x3e80000003036820 */ /* 0x000fe20000400000 */
[----:B------:R-:W-:Y:S02]  /*06c0*/  FSEL R8, R0, 1, P6 ;  /* 0x3f80000000087808 */ /* 0x000fe40003000000 */
[----:B------:R-:W-:Y:S02]  /*06d0*/  FSETP.GEU.AND P3, PT, R11, 1.175494350822287508e-38, PT ;  /* 0x008000000b00780b */ /* 0x000fe40003f6e000 */
[----:B0-----:R-:W-:-:S02]  /*06e0*/  FSETP.GT.AND P1, PT, R10, 8.50705917302346158658e+37, PT ;  /* 0x7e8000000a00780b */ /* 0x001fc40003f24000 */
[----:B------:R-:W-:Y:S02]  /*06f0*/  FSETP.GEU.AND P0, PT, R12, 1.175494350822287508e-38, PT ;  /* 0x008000000c00780b */ /* 0x000fe40003f0e000 */
[----:B------:R-:W-:Y:S01]  /*0700*/  FSETP.GEU.AND P6, PT, R10, 1.175494350822287508e-38, PT ;  /* 0x008000000a00780b */ /* 0x000fe20003fce000 */
[----:B------:R-:W-:Y:S01]  /*0710*/  @!P5 FMUL R3, R3, 16777216 ;  /* 0x4b8000000303d820 */ /* 0x000fe20000400000 */
[----:B------:R-:W-:Y:S01]  /*0720*/  @P4 FMUL R11, R11, 0.25 ;  /* 0x3e8000000b0b4820 */ /* 0x000fe20000400000 */
[----:B------:R-:W-:-:S04]  /*0730*/  @P2 FMUL R12, R12, 0.25 ;  /* 0x3e8000000c0c2820 */ /* 0x000fc80000400000 */
[----:B------:R-:W0:Y:S02]  /*0740*/  MUFU.RCP R3, R3 ;  /* 0x0000000300037308 */ /* 0x000e240000001000 */
[----:B------:R-:W-:Y:S01]  /*0750*/  @P1 FMUL R10, R10, 0.25 ;  /* 0x3e8000000a0a1820 */ /* 0x000fe20000400000 */
[----:B------:R-:W-:Y:S01]  /*0760*/  @!P3 FMUL R11, R11, 16777216 ;  /* 0x4b8000000b0bb820 */ /* 0x000fe20000400000 */
[----:B------:R-:W-:Y:S02]  /*0770*/  @!P0 FMUL R12, R12, 16777216 ;  /* 0x4b8000000c0c8820 */ /* 0x000fe40000400000 */
[----:B------:R-:W-:Y:S01]  /*0780*/  @!P6 FMUL R10, R10, 16777216 ;  /* 0x4b8000000a0ae820 */ /* 0x000fe20000400000 */
[----:B------:R-:W-:Y:S02]  /*0790*/  @!P5 FMUL R8, R8, 16777216 ;  /* 0x4b8000000808d820 */ /* 0x000fe40000400000 */
[----:B------:R-:W1:Y:S01]  /*07a0*/  MUFU.RCP R11, R11 ;  /* 0x0000000b000b7308 */ /* 0x000e620000001000 */
[----:B------:R-:W-:-:S07]  /*07b0*/  FSEL R14, R0, 1, P4 ;  /* 0x3f800000000e7808 */ /* 0x000fce0002000000 */
[----:B------:R-:W3:Y:S01]  /*07c0*/  MUFU.RCP R12, R12 ;  /* 0x0000000c000c7308 */ /* 0x000ee20000001000 */
[----:B------:R-:W-:-:S07]  /*07d0*/  FSEL R13, R0, 1, P2 ;  /* 0x3f800000000d7808 */ /* 0x000fce0001000000 */
[----:B------:R-:W4:Y:S01]  /*07e0*/  MUFU.RCP R10, R10 ;  /* 0x0000000a000a7308 */ /* 0x000f220000001000 */
[----:B------:R-:W-:Y:S01]  /*07f0*/  FSEL R15, R0, 1, P1 ;  /* 0x3f800000000f7808 */ /* 0x000fe20000800000 */
[----:B0-----:R-:W-:Y:S02]  /*0800*/  FMUL R3, R3, R8 ;  /* 0x0000000803037220 */ /* 0x001fe40000400000 */
[----:B------:R-:W0:Y:S01]  /*0810*/  LDC.64 R8, c[0x0][0x238] ;  /* 0x00008e00ff087b82 */ /* 0x000e220000000a00 */
[----:B------:R-:W-:Y:S01]  /*0820*/  @!P3 FMUL R14, R14, 16777216 ;  /* 0x4b8000000e0eb820 */ /* 0x000fe20000400000 */
[----:B------:R-:W-:Y:S01]  /*0830*/  @!P0 FMUL R13, R13, 16777216 ;  /* 0x4b8000000d0d8820 */ /* 0x000fe20000400000 */
[----:B------:R-:W-:Y:S01]  /*0840*/  @!P6 FMUL R15, R15, 16777216 ;  /* 0x4b8000000f0fe820 */ /* 0x000fe20000400000 */
[----:B------:R-:W-:Y:S01]  /*0850*/  FADD R26, R30, -R26 ;  /* 0x8000001a1e1a7221 */ /* 0x000fe20000000000 */
[----:B------:R-:W-:Y:S01]  /*0860*/  FADD R27, R31, -R27 ;  /* 0x8000001b1f1b7221 */ /* 0x000fe20000000000 */
[----:B-1----:R-:W-:Y:S01]  /*0870*/  FMUL R14, R11, R14 ;  /* 0x0000000e0b0e7220 */ /* 0x002fe20000400000 */
[----:B---3--:R-:W-:Y:S01]  /*0880*/  FMUL R13, R12, R13 ;  /* 0x0000000d0c0d7220 */ /* 0x008fe20000400000 */
[----:B----4-:R-:W-:Y:S01]  /*0890*/  FMUL R0, R10, R15 ;  /* 0x0000000f0a007220 */ /* 0x010fe20000400000 */
[----:B------:R-:W-:Y:S01]  /*08a0*/  FMUL R3, R3, R24 ;  /* 0x0000001803037220 */ /* 0x000fe20000400000 */
[----:B------:R-:W-:Y:S01]  /*08b0*/  FMUL R14, R14, R29 ;  /* 0x0000001d0e0e7220 */ /* 0x000fe20000400000 */
[----:B------:R-:W-:Y:S01]  /*08c0*/  FMUL R13, R13, R26 ;  /* 0x0000001a0d0d7220 */ /* 0x000fe20000400000 */
[----:B------:R-:W-:Y:S01]  /*08d0*/  FMUL R0, R0, R27 ;  /* 0x0000001b00007220 */ /* 0x000fe20000400000 */
[----:B------:R-:W-:-:S02]  /*08e0*/  FSETP.GEU.AND P6, PT, R7, RZ, PT ;  /* 0x000000ff0700720b */ /* 0x000fc40003fce000 */
[----:B------:R-:W-:Y:S02]  /*08f0*/  FSETP.GEU.AND P0, PT, R6, RZ, PT ;  /* 0x000000ff0600720b */ /* 0x000fe40003f0e000 */
[----:B------:R-:W-:Y:S02]  /*0900*/  SEL R7, R7, RZ, P6 ;  /* 0x000000ff07077207 */ /* 0x000fe40003000000 */
[C---:B------:R-:W-:Y:S02]  /*0910*/  FSETP.GEU.AND P1, PT, R5.reuse, RZ, PT ;  /* 0x000000ff0500720b */ /* 0x040fe40003f2e000 */
[----:B------:R-:W-:Y:S01]  /*0920*/  FSETP.GEU.AND P2, PT, R4, RZ, PT ;  /* 0x000000ff0400720b */ /* 0x000fe20003f4e000 */
[----:B0-----:R-:W-:Y:S01]  /*0930*/  IMAD.WIDE R8, R2, 0x4, R8 ;  /* 0x0000000402087825 */ /* 0x001fe200078e0208 */
[----:B------:R-:W-:Y:S02]  /*0940*/  SEL R6, R6, RZ, P0 ;  /* 0x000000ff06067207 */ /* 0x000fe40000000000 */
[----:B------:R-:W-:-:S02]  /*0950*/  SEL R5, R5, RZ, P1 ;  /* 0x000000ff05057207 */ /* 0x000fc40000800000 */
[----:B------:R-:W-:-:S05]  /*0960*/  SEL R4, R4, RZ, P2 ;  /* 0x000000ff04047207 */ /* 0x000fca0001000000 */
[----:B------:R-:W-:Y:S01]  /*0970*/  STG.E.128 desc[UR4][R8.64], R4 ;  /* 0x0000000408007986 */ /* 0x000fe2000c101d04 */
[----:B--2---:R-:W-:Y:S01]  /*0980*/  FFMA R3, R16, R3, R20 ;  /* 0x0000000310037223 */ /* 0x004fe20000000014 */
[----:B------:R-:W-:Y:S01]  /*0990*/  FFMA R14, R17, R14, R21 ;  /* 0x0000000e110e7223 */ /* 0x000fe20000000015 */
[----:B------:R-:W-:Y:S01]  /*09a0*/  FFMA R13, R18, R13, R22 ;  /* 0x0000000d120d7223 */ /* 0x000fe20000000016 */
[----:B------:R-:W-:Y:S02]  /*09b0*/  FFMA R0, R19, R0, R23 ;  /* 0x0000000013007223 */ /* 0x000fe40000000017 */
[----:B------:R-:W-:Y:S02]  /*09c0*/  FSETP.GEU.AND P5, PT, R3, RZ, PT ;  /* 0x000000ff0300720b */ /* 0x000fe40003fae000 */
[----:B------:R-:W-:Y:S02]  /*09d0*/  FSETP.GEU.AND P3, PT, R13, RZ, PT ;  /* 0x000000ff0d00720b */ /* 0x000fe40003f6e000 */
[----:B------:R-:W-:-:S02]  /*09e0*/  FSETP.GEU.AND P4, PT, R14, RZ, PT ;  /* 0x000000ff0e00720b */ /* 0x000fc40003f8e000 */
[----:B------:R-:W-:Y:S02]  /*09f0*/  FSETP.GEU.AND P6, PT, R0, RZ, PT ;  /* 0x000000ff0000720b */ /* 0x000fe40003fce000 */
[----:B------:R-:W-:Y:S02]  /*0a00*/  SEL R18, R13, RZ, P3 ;  /* 0x000000ff0d127207 */ /* 0x000fe40001800000 */
[----:B------:R-:W-:Y:S02]  /*0a10*/  SEL R17, R14, RZ, P4 ;  /* 0x000000ff0e117207 */ /* 0x000fe40002000000 */
[----:B------:R-:W-:Y:S02]  /*0a20*/  SEL R16, R3, RZ, P5 ;  /* 0x000000ff03107207 */ /* 0x000fe40002800000 */
[----:B------:R-:W-:-:S05]  /*0a30*/  SEL R19, R0, RZ, P6 ;  /* 0x000000ff00137207 */ /* 0x000fca0003000000 */
[----:B------:R-:W-:Y:S01]  /*0a40*/  STG.E.128 desc[UR4][R8.64+0x800], R16 ;  /* 0x0008001008007986 */ /* 0x000fe2000c101d04 */
[----:B------:R-:W-:Y:S05]  /*0a50*/  EXIT ;  /* 0x000000000000794d */ /* 0x000fea0003800000 */
.L_x_0:
[----:B------:R-:W-:-:S00]  /*0a60*/  BRA `(.L_x_0) ;  /* 0xfffffffc00fc7947 */ /* 0x000fc0000383ffff */
[----:B------:R-:W-:-:S00]  /*0a70*/  NOP ;  /* 0x0000000000007918 */ /* 0x000fc00000000000 */
        /* <DEDUP_REMOVED lines=8> */
.L_x_1:


//--------------------- .nv.global.init           --------------------------
	.section	.nv.global.init,"aw",@progbits
.nv.global.init:
	.type		_$_str,@object
	.size		_$_str,(_$_str_$_2 - _$_str)
_$_str:
        /*0000*/ 	.byte	0x5f, 0x5f, 0x43, 0x55, 0x44, 0x41, 0x5f, 0x46, 0x54, 0x5a, 0x00
	.type		_$_str_$_2,@object
	.size		_$_str_$_2,(.L_1 - _$_str_$_2)
_$_str_$_2:
        /*000b*/ 	.byte	0x5f, 0x5f, 0x43, 0x55, 0x44, 0x41, 0x5f, 0x50, 0x52, 0x45, 0x43, 0x5f, 0x53, 0x51, 0x52, 0x54
        /*001b*/ 	.byte	0x00
.L_1:


//--------------------- .nv.constant0.triton_poi_fused__native_batch_norm_legit_no_training_relu_3 --------------------------
	.section	.nv.constant0.triton_poi_fused__native_batch_norm_legit_no_training_relu_3,"a",@progbits
	.sectionflags	@""
	.align	4
.nv.constant0.triton_poi_fused__native_batch_norm_legit_no_training_relu_3:
	.zero		580
